//
// Generated by NVIDIA NVVM Compiler
//
// Compiler Build ID: CL-36424714
// Cuda compilation tools, release 13.0, V13.0.88
// Based on NVVM 20.0.0
//

.version 9.0
.target sm_100
.address_size 64

	// .globl	_Z9Dev_printPKfi
.extern .func  (.param .b32 func_retval0) vprintf
(
	.param .b64 vprintf_param_0,
	.param .b64 vprintf_param_1
)
;
.global .align 1 .b8 $str[7] = {37, 49, 46, 50, 102, 9};

.visible .entry _Z9Dev_printPKfi(
	.param .u64 .ptr .align 1 _Z9Dev_printPKfi_param_0,
	.param .u32 _Z9Dev_printPKfi_param_1
)
{
	.local .align 8 .b8 	__local_depot0[8];
	.reg .b64 	%SP;
	.reg .b64 	%SPL;
	.reg .pred 	%p<2>;
	.reg .b32 	%r<5>;
	.reg .b32 	%f<2>;
	.reg .b64 	%rd<9>;
	.reg .b64 	%fd<2>;

	mov.u64 	%SPL, __local_depot0;
	cvta.local.u64 	%SP, %SPL;
	ld.param.u64 	%rd1, [_Z9Dev_printPKfi_param_0];
	ld.param.u32 	%r2, [_Z9Dev_printPKfi_param_1];
	mov.u32 	%r1, %tid.x;
	setp.ge.s32 	%p1, %r1, %r2;
	@%p1 bra 	$L__BB0_2;
	add.u64 	%rd2, %SP, 0;
	add.u64 	%rd3, %SPL, 0;
	cvta.to.global.u64 	%rd4, %rd1;
	mul.wide.u32 	%rd5, %r1, 4;
	add.s64 	%rd6, %rd4, %rd5;
	ld.global.f32 	%f1, [%rd6];
	cvt.f64.f32 	%fd1, %f1;
	st.local.f64 	[%rd3], %fd1;
	mov.u64 	%rd7, $str;
	cvta.global.u64 	%rd8, %rd7;
	{ // callseq 0, 0
	.param .b64 param0;
	st.param.b64 	[param0], %rd8;
	.param .b64 param1;
	st.param.b64 	[param1], %rd2;
	.param .b32 retval0;
	call.uni (retval0), 
	vprintf, 
	(
	param0, 
	param1
	);
	ld.param.b32 	%r3, [retval0];
	} // callseq 0
$L__BB0_2:
	ret;

}


// ===== COMPILED SASS (sm_100) =====

	.target	sm_100

	.elftype	@"ET_EXEC"


//--------------------- .note.nv.tkinfo           --------------------------
	.section	.note.nv.tkinfo,"",@"SHT_NOTE"
	.sectionflags	@"SHF_NOTE_NV_TKINFO"
	.tkinfo
        /*0018*/ 	.word	0x00000002
        /*0030*/ 	.string	""
        /*0030*/ 	.string	"ptxas"
        /*0030*/ 	.string	"Cuda compilation tools, release 13.0, V13.0.88"
        /*0030*/ 	.string	"Build cuda_13.0.r13.0/compiler.36424714_0"
        /*0030*/ 	.string	"-arch sm_100 -m 64 "



//--------------------- .note.nv.cuinfo           --------------------------
	.section	.note.nv.cuinfo,"",@"SHT_NOTE"
	.sectionflags	@"SHF_NOTE_NV_CUINFO"
        /*0018*/ 	.short	0x0002
        /*001a*/ 	.short	0x0064
        /*001c*/ 	.short	0x0082
	.zero		2


//--------------------- .nv.info                  --------------------------
	.section	.nv.info,"",@"SHT_CUDA_INFO"
	.align	4


	//----- nvinfo : EIATTR_REGCOUNT
	.align		4
        /*0000*/ 	.byte	0x04, 0x2f
        /*0002*/ 	.short	(.L_2 - .L_1)
	.align		4
.L_1:
        /*0004*/ 	.word	index@(_Z9Dev_printPKfi)
        /*0008*/ 	.word	0x00000018


	//----- nvinfo : EIATTR_FRAME_SIZE
	.align		4
.L_2:
        /*000c*/ 	.byte	0x04, 0x11
        /*000e*/ 	.short	(.L_4 - .L_3)
	.align		4
.L_3:
        /*0010*/ 	.word	index@(_Z9Dev_printPKfi)
        /*0014*/ 	.word	0x00000008


	//----- nvinfo : EIATTR_MIN_STACK_SIZE
	.align		4
.L_4:
        /*0018*/ 	.byte	0x04, 0x12
        /*001a*/ 	.short	(.L_6 - .L_5)
	.align		4
.L_5:
        /*001c*/ 	.word	index@(_Z9Dev_printPKfi)
        /*0020*/ 	.word	0x00000008
.L_6:


//--------------------- .nv.compat                --------------------------
	.section	.nv.compat,"",@"SHT_CUDA_COMPAT_INFO"
	.align	4
        /*0000*/ 	.byte	0x02, 0x09, 0x00, 0x00, 0x02, 0x02, 0x01, 0x00, 0x02, 0x05, 0x05, 0x00, 0x03, 0x07, 0x01, 0x01
        /*0010*/ 	.byte	0x02, 0x03, 0x00, 0x00, 0x02, 0x06, 0x01, 0x00, 0x04, 0x0b, 0x08, 0x00, 0x09, 0x00, 0x00, 0x00
        /*0020*/ 	.byte	0x00, 0x00, 0x00, 0x00


//--------------------- .nv.info._Z9Dev_printPKfi --------------------------
	.section	.nv.info._Z9Dev_printPKfi,"",@"SHT_CUDA_INFO"
	.sectionflags	@""
	.align	4


	//----- nvinfo : EIATTR_CUDA_API_VERSION
	.align		4
        /*0000*/ 	.byte	0x04, 0x37
        /*0002*/ 	.short	(.L_8 - .L_7)
.L_7:
        /*0004*/ 	.word	0x00000082


	//----- nvinfo : EIATTR_KPARAM_INFO
	.align		4
.L_8:
        /*0008*/ 	.byte	0x04, 0x17
        /*000a*/ 	.short	(.L_10 - .L_9)
.L_9:
        /*000c*/ 	.word	0x00000000
        /*0010*/ 	.short	0x0001
        /*0012*/ 	.short	0x0008
        /*0014*/ 	.byte	0x00, 0xf0, 0x11, 0x00


	//----- nvinfo : EIATTR_KPARAM_INFO
	.align		4
.L_10:
        /*0018*/ 	.byte	0x04, 0x17
        /*001a*/ 	.short	(.L_12 - .L_11)
.L_11:
        /*001c*/ 	.word	0x00000000
        /*0020*/ 	.short	0x0000
        /*0022*/ 	.short	0x0000
        /*0024*/ 	.byte	0x00, 0xf5, 0x21, 0x00


	//----- nvinfo : EIATTR_SPARSE_MMA_MASK
	.align		4
.L_12:
        /*0028*/ 	.byte	0x03, 0x50
        /*002a*/ 	.short	0x0000


	//----- nvinfo : EIATTR_MAXREG_COUNT
	.align		4
        /*002c*/ 	.byte	0x03, 0x1b
        /*002e*/ 	.short	0x00ff


	//----- nvinfo : EIATTR_EXTERNS
	.align		4
        /*0030*/ 	.byte	0x04, 0x0f
        /*0032*/ 	.short	(.L_14 - .L_13)


	//   ....[0]....
	.align		4
.L_13:
        /*0034*/ 	.word	index@(vprintf)


	//----- nvinfo : EIATTR_MERCURY_ISA_VERSION
	.align		4
.L_14:
        /*0038*/ 	.byte	0x03, 0x5f
        /*003a*/ 	.short	0x0101


	//----- nvinfo : EIATTR_VRC_CTA_INIT_COUNT
	.align		4
        /*003c*/ 	.byte	0x02, 0x4a
	.zero		1
	.zero		1


	//----- nvinfo : EIATTR_SYSCALL_OFFSETS
	.align		4
        /*0040*/ 	.byte	0x04, 0x46
        /*0042*/ 	.short	(.L_16 - .L_15)


	//   ....[0]....
.L_15:
        /*0044*/ 	.word	0x00000160


	//----- nvinfo : EIATTR_EXIT_INSTR_OFFSETS
	.align		4
.L_16:
        /*0048*/ 	.byte	0x04, 0x1c
        /*004a*/ 	.short	(.L_18 - .L_17)


	//   ....[0]....
.L_17:
        /*004c*/ 	.word	0x00000090


	//   ....[1]....
        /*0050*/ 	.word	0x00000170


	//----- nvinfo : EIATTR_CRS_STACK_SIZE
	.align		4
.L_18:
        /*0054*/ 	.byte	0x04, 0x1e
        /*0056*/ 	.short	(.L_20 - .L_19)
.L_19:
        /*0058*/ 	.word	0x00000000


	//----- nvinfo : EIATTR_CBANK_PARAM_SIZE
	.align		4
.L_20:
        /*005c*/ 	.byte	0x03, 0x19
        /*005e*/ 	.short	0x000c


	//----- nvinfo : EIATTR_PARAM_CBANK
	.align		4
        /*0060*/ 	.byte	0x04, 0x0a
        /*0062*/ 	.short	(.L_22 - .L_21)
	.align		4
.L_21:
        /*0064*/ 	.word	index@(.nv.constant0._Z9Dev_printPKfi)
        /*0068*/ 	.short	0x0380
        /*006a*/ 	.short	0x000c


	//----- nvinfo : EIATTR_SW_WAR
	.align		4
.L_22:
        /*006c*/ 	.byte	0x04, 0x36
        /*006e*/ 	.short	(.L_24 - .L_23)
.L_23:
        /*0070*/ 	.word	0x00000008
.L_24:


//--------------------- .nv.callgraph             --------------------------
	.section	.nv.callgraph,"",@"SHT_CUDA_CALLGRAPH"
	.align	4
	.sectionentsize	8
	.align		4
        /*0000*/ 	.word	0x00000000
	.align		4
        /*0004*/ 	.word	0xffffffff
	.align		4
        /*0008*/ 	.word	index@(_Z9Dev_printPKfi)
	.align		4
        /*000c*/ 	.word	index@(vprintf)
	.align		4
        /*0010*/ 	.word	0x00000000
	.align		4
        /*0014*/ 	.word	0xfffffffe
	.align		4
        /*0018*/ 	.word	0x00000000
	.align		4
        /*001c*/ 	.word	0xfffffffd
	.align		4
        /*0020*/ 	.word	0x00000000
	.align		4
        /*0024*/ 	.word	0xfffffffc


//--------------------- .nv.constant4             --------------------------
	.section	.nv.constant4,"a",@progbits
	.align	8
	.align		8
.nv.constant4:
        /*0000*/ 	.dword	vprintf
	.align		8
        /*0008*/ 	.dword	$str


//--------------------- .text._Z9Dev_printPKfi    --------------------------
	.section	.text._Z9Dev_printPKfi,"ax",@progbits
	.align	128
        .global         _Z9Dev_printPKfi
        .type           _Z9Dev_printPKfi,@function
        .size           _Z9Dev_printPKfi,(.L_x_2 - _Z9Dev_printPKfi)
        .other          _Z9Dev_printPKfi,@"STO_CUDA_ENTRY STV_DEFAULT"
_Z9Dev_printPKfi:
.text._Z9Dev_printPKfi:
[----:B------:R-:W0:Y:S01]  /*0000*/  LDC R1, c[0x0][0x37c] ;  /* 0x0000df00ff017b82 */ /* 0x000e220000000800 */
[----:B------:R-:W1:Y:S01]  /*0010*/  S2R R5, SR_TID.X ;  /* 0x0000000000057919 */ /* 0x000e620000002100 */
[----:B------:R-:W1:Y:S01]  /*0020*/  LDCU UR6, c[0x0][0x388] ;  /* 0x00007100ff0677ac */ /* 0x000e620008000800 */
[----:B0-----:R-:W-:Y:S01]  /*0030*/  VIADD R1, R1, 0xfffffff8 ;  /* 0xfffffff801017836 */ /* 0x001fe20000000000 */
[----:B------:R-:W0:Y:S01]  /*0040*/  LDCU UR4, c[0x0][0x2f8] ;  /* 0x00005f00ff0477ac */ /* 0x000e220008000800 */
[----:B------:R-:W2:Y:S03]  /*0050*/  LDCU UR5, c[0x0][0x2fc] ;  /* 0x00005f80ff0577ac */ /* 0x000ea60008000800 */
[----:B0-----:R-:W-:-:S05]  /*0060*/  IADD3 R6, P1, PT, R1, UR4, RZ ;  /* 0x0000000401067c10 */ /* 0x001fca000ff3e0ff */
[----:B--2---:R-:W-:Y:S01]  /*0070*/  IMAD.X R7, RZ, RZ, UR5, P1 ;  /* 0x00000005ff077e24 */ /* 0x004fe200088e06ff */
[----:B-1----:R-:W-:-:S13]  /*0080*/  ISETP.GE.AND P0, PT, R5, UR6, PT ;  /* 0x0000000605007c0c */ /* 0x002fda000bf06270 */
[----:B------:R-:W-:Y:S05]  /*0090*/  @P0 EXIT ;  /* 0x000000000000094d */ /* 0x000fea0003800000 */
[----:B------:R-:W0:Y:S01]  /*00a0*/  LDC.64 R2, c[0x0][0x380] ;  /* 0x0000e000ff027b82 */ /* 0x000e220000000a00 */
[----:B------:R-:W1:Y:S01]  /*00b0*/  LDCU.64 UR4, c[0x0][0x358] ;  /* 0x00006b00ff0477ac */ /* 0x000e620008000a00 */
[----:B0-----:R-:W-:-:S06]  /*00c0*/  IMAD.WIDE.U32 R2, R5, 0x4, R2 ;  /* 0x0000000405027825 */ /* 0x001fcc00078e0002 */
[----:B-1----:R-:W2:Y:S01]  /*00d0*/  LDG.E R2, desc[UR4][R2.64] ;  /* 0x0000000402027981 */ /* 0x002ea2000c1e1900 */
[----:B------:R-:W-:Y:S01]  /*00e0*/  MOV R0, 0x0 ;  /* 0x0000000000007802 */ /* 0x000fe20000000f00 */
[----:B------:R-:W0:Y:S03]  /*00f0*/  LDCU.64 UR4, c[0x4][0x8] ;  /* 0x01000100ff0477ac */ /* 0x000e260008000a00 */
[----:B------:R1:W3:Y:S01]  /*0100*/  LDC.64 R10, c[0x4][R0] ;  /* 0x01000000000a7b82 */ /* 0x0002e20000000a00 */
[----:B0-----:R-:W-:Y:S01]  /*0110*/  MOV R4, UR4 ;  /* 0x0000000400047c02 */ /* 0x001fe20008000f00 */
[----:B------:R-:W-:Y:S01]  /*0120*/  IMAD.U32 R5, RZ, RZ, UR5 ;  /* 0x00000005ff057e24 */ /* 0x000fe2000f8e00ff */
[----:B--2---:R-:W0:Y:S02]  /*0130*/  F2F.F64.F32 R8, R2 ;  /* 0x0000000200087310 */ /* 0x004e240000201800 */
[----:B0--3--:R1:W-:Y:S04]  /*0140*/  STL.64 [R1], R8 ;  /* 0x0000000801007387 */ /* 0x0093e80000100a00 */
[----:B------:R-:W-:-:S07]  /*0150*/  LEPC R20, `(.L_x_0) ;  /* 0x000000001014794e */ /* 0x000fce0000000000 */
[----:B-1----:R-:W-:Y:S05]  /*0160*/  CALL.ABS.NOINC R10 ;  /* 0x000000000a007343 */ /* 0x002fea0003c00000 */
.L_x_0:
[----:B------:R-:W-:Y:S05]  /*0170*/  EXIT ;  /* 0x000000000000794d */ /* 0x000fea0003800000 */
.L_x_1:
[----:B------:R-:W-:-:S00]  /*0180*/  BRA `(.L_x_1) ;  /* 0xfffffffc00fc7947 */ /* 0x000fc0000383ffff */
[----:B------:R-:W-:-:S00]  /*0190*/  NOP ;  /* 0x0000000000007918 */ /* 0x000fc00000000000 */
        /* <DEDUP_REMOVED lines=14> */
.L_x_2:


//--------------------- .nv.global.init           --------------------------
	.section	.nv.global.init,"aw",@progbits
.nv.global.init:
	.type		$str,@object
	.size		$str,(.L_0 - $str)
$str:
        /*0000*/ 	.byte	0x25, 0x31, 0x2e, 0x32, 0x66, 0x09, 0x00
.L_0:


//--------------------- .nv.shared.reserved.0     --------------------------
	.section	.nv.shared.reserved.0,"aw",@nobits
	.weak		__nv_reservedSMEM_offset_0_alias
	.size		__nv_reservedSMEM_offset_0_alias, 0, 64
	.other		__nv_reservedSMEM_offset_0_alias,@"STO_CUDA_RESERVED_SHARED STV_DEFAULT"
__nv_reservedSMEM_offset_0_alias:
	.zero		0
	.zero		64


//--------------------- .nv.constant0._Z9Dev_printPKfi --------------------------
	.section	.nv.constant0._Z9Dev_printPKfi,"a",@progbits
	.sectionflags	@""
	.align	4
.nv.constant0._Z9Dev_printPKfi:
	.zero		908


//--------------------- SYMBOLS --------------------------

	.type		.nv.reservedSmem.offset0,@object
	.size		.nv.reservedSmem.offset0,0x4
	.type		vprintf,@function
